//
// Generated by NVIDIA NVVM Compiler
//
// Compiler Build ID: CL-36424714
// Cuda compilation tools, release 13.0, V13.0.88
// Based on NVVM 20.0.0
//

.version 9.0
.target sm_100
.address_size 64

	// .globl	_Z4vaddPKfPfj

.visible .entry _Z4vaddPKfPfj(
	.param .u64 .ptr .align 1 _Z4vaddPKfPfj_param_0,
	.param .u64 .ptr .align 1 _Z4vaddPKfPfj_param_1,
	.param .u32 _Z4vaddPKfPfj_param_2
)
{
	.reg .pred 	%p<2>;
	.reg .b32 	%r<6>;
	.reg .b32 	%f<4>;
	.reg .b64 	%rd<8>;

	ld.param.u64 	%rd1, [_Z4vaddPKfPfj_param_0];
	ld.param.u64 	%rd2, [_Z4vaddPKfPfj_param_1];
	ld.param.u32 	%r2, [_Z4vaddPKfPfj_param_2];
	mov.u32 	%r3, %tid.x;
	mov.u32 	%r4, %ctaid.x;
	mov.u32 	%r5, %ntid.x;
	mad.lo.s32 	%r1, %r4, %r5, %r3;
	setp.ge.u32 	%p1, %r1, %r2;
	@%p1 bra 	$L__BB0_2;
	cvta.to.global.u64 	%rd3, %rd1;
	cvta.to.global.u64 	%rd4, %rd2;
	mul.wide.s32 	%rd5, %r1, 4;
	add.s64 	%rd6, %rd3, %rd5;
	ld.global.f32 	%f1, [%rd6];
	add.s64 	%rd7, %rd4, %rd5;
	ld.global.f32 	%f2, [%rd7];
	add.f32 	%f3, %f1, %f2;
	st.global.f32 	[%rd7], %f3;
$L__BB0_2:
	ret;

}


// ===== COMPILED SASS (sm_100) =====

	.target	sm_100

	.elftype	@"ET_EXEC"


//--------------------- .note.nv.tkinfo           --------------------------
	.section	.note.nv.tkinfo,"",@"SHT_NOTE"
	.sectionflags	@"SHF_NOTE_NV_TKINFO"
	.tkinfo
        /*0018*/ 	.word	0x00000002
        /*0030*/ 	.string	""
        /*0030*/ 	.string	"ptxas"
        /*0030*/ 	.string	"Cuda compilation tools, release 13.0, V13.0.88"
        /*0030*/ 	.string	"Build cuda_13.0.r13.0/compiler.36424714_0"
        /*0030*/ 	.string	"-arch sm_100 -m 64 "



//--------------------- .note.nv.cuinfo           --------------------------
	.section	.note.nv.cuinfo,"",@"SHT_NOTE"
	.sectionflags	@"SHF_NOTE_NV_CUINFO"
        /*0018*/ 	.short	0x0002
        /*001a*/ 	.short	0x0064
        /*001c*/ 	.short	0x0082
	.zero		2


//--------------------- .nv.info                  --------------------------
	.section	.nv.info,"",@"SHT_CUDA_INFO"
	.align	4


	//----- nvinfo : EIATTR_REGCOUNT
	.align		4
        /*0000*/ 	.byte	0x04, 0x2f
        /*0002*/ 	.short	(.L_1 - .L_0)
	.align		4
.L_0:
        /*0004*/ 	.word	index@(_Z4vaddPKfPfj)
        /*0008*/ 	.word	0x0000000a


	//----- nvinfo : EIATTR_FRAME_SIZE
	.align		4
.L_1:
        /*000c*/ 	.byte	0x04, 0x11
        /*000e*/ 	.short	(.L_3 - .L_2)
	.align		4
.L_2:
        /*0010*/ 	.word	index@(_Z4vaddPKfPfj)
        /*0014*/ 	.word	0x00000000


	//----- nvinfo : EIATTR_MIN_STACK_SIZE
	.align		4
.L_3:
        /*0018*/ 	.byte	0x04, 0x12
        /*001a*/ 	.short	(.L_5 - .L_4)
	.align		4
.L_4:
        /*001c*/ 	.word	index@(_Z4vaddPKfPfj)
        /*0020*/ 	.word	0x00000000
.L_5:


//--------------------- .nv.compat                --------------------------
	.section	.nv.compat,"",@"SHT_CUDA_COMPAT_INFO"
	.align	4
        /*0000*/ 	.byte	0x02, 0x09, 0x00, 0x00, 0x02, 0x02, 0x01, 0x00, 0x02, 0x05, 0x05, 0x00, 0x03, 0x07, 0x01, 0x01
        /*0010*/ 	.byte	0x02, 0x03, 0x00, 0x00, 0x02, 0x06, 0x01, 0x00, 0x04, 0x0b, 0x08, 0x00, 0x09, 0x00, 0x00, 0x00
        /*0020*/ 	.byte	0x00, 0x00, 0x00, 0x00


//--------------------- .nv.info._Z4vaddPKfPfj    --------------------------
	.section	.nv.info._Z4vaddPKfPfj,"",@"SHT_CUDA_INFO"
	.sectionflags	@""
	.align	4


	//----- nvinfo : EIATTR_CUDA_API_VERSION
	.align		4
        /*0000*/ 	.byte	0x04, 0x37
        /*0002*/ 	.short	(.L_7 - .L_6)
.L_6:
        /*0004*/ 	.word	0x00000082


	//----- nvinfo : EIATTR_KPARAM_INFO
	.align		4
.L_7:
        /*0008*/ 	.byte	0x04, 0x17
        /*000a*/ 	.short	(.L_9 - .L_8)
.L_8:
        /*000c*/ 	.word	0x00000000
        /*0010*/ 	.short	0x0002
        /*0012*/ 	.short	0x0010
        /*0014*/ 	.byte	0x00, 0xf0, 0x11, 0x00


	//----- nvinfo : EIATTR_KPARAM_INFO
	.align		4
.L_9:
        /*0018*/ 	.byte	0x04, 0x17
        /*001a*/ 	.short	(.L_11 - .L_10)
.L_10:
        /*001c*/ 	.word	0x00000000
        /*0020*/ 	.short	0x0001
        /*0022*/ 	.short	0x0008
        /*0024*/ 	.byte	0x00, 0xf5, 0x21, 0x00


	//----- nvinfo : EIATTR_KPARAM_INFO
	.align		4
.L_11:
        /*0028*/ 	.byte	0x04, 0x17
        /*002a*/ 	.short	(.L_13 - .L_12)
.L_12:
        /*002c*/ 	.word	0x00000000
        /*0030*/ 	.short	0x0000
        /*0032*/ 	.short	0x0000
        /*0034*/ 	.byte	0x00, 0xf5, 0x21, 0x00


	//----- nvinfo : EIATTR_SPARSE_MMA_MASK
	.align		4
.L_13:
        /*0038*/ 	.byte	0x03, 0x50
        /*003a*/ 	.short	0x0000


	//----- nvinfo : EIATTR_MAXREG_COUNT
	.align		4
        /*003c*/ 	.byte	0x03, 0x1b
        /*003e*/ 	.short	0x00ff


	//----- nvinfo : EIATTR_MERCURY_ISA_VERSION
	.align		4
        /*0040*/ 	.byte	0x03, 0x5f
        /*0042*/ 	.short	0x0101


	//----- nvinfo : EIATTR_VRC_CTA_INIT_COUNT
	.align		4
        /*0044*/ 	.byte	0x02, 0x4a
	.zero		1
	.zero		1


	//----- nvinfo : EIATTR_EXIT_INSTR_OFFSETS
	.align		4
        /*0048*/ 	.byte	0x04, 0x1c
        /*004a*/ 	.short	(.L_15 - .L_14)


	//   ....[0]....
.L_14:
        /*004c*/ 	.word	0x00000070


	//   ....[1]....
        /*0050*/ 	.word	0x00000110


	//----- nvinfo : EIATTR_CBANK_PARAM_SIZE
	.align		4
.L_15:
        /*0054*/ 	.byte	0x03, 0x19
        /*0056*/ 	.short	0x0014


	//----- nvinfo : EIATTR_PARAM_CBANK
	.align		4
        /*0058*/ 	.byte	0x04, 0x0a
        /*005a*/ 	.short	(.L_17 - .L_16)
	.align		4
.L_16:
        /*005c*/ 	.word	index@(.nv.constant0._Z4vaddPKfPfj)
        /*0060*/ 	.short	0x0380
        /*0062*/ 	.short	0x0014


	//----- nvinfo : EIATTR_SW_WAR
	.align		4
.L_17:
        /*0064*/ 	.byte	0x04, 0x36
        /*0066*/ 	.short	(.L_19 - .L_18)
.L_18:
        /*0068*/ 	.word	0x00000008
.L_19:


//--------------------- .nv.callgraph             --------------------------
	.section	.nv.callgraph,"",@"SHT_CUDA_CALLGRAPH"
	.align	4
	.sectionentsize	8
	.align		4
        /*0000*/ 	.word	0x00000000
	.align		4
        /*0004*/ 	.word	0xffffffff
	.align		4
        /*0008*/ 	.word	0x00000000
	.align		4
        /*000c*/ 	.word	0xfffffffe
	.align		4
        /*0010*/ 	.word	0x00000000
	.align		4
        /*0014*/ 	.word	0xfffffffd
	.align		4
        /*0018*/ 	.word	0x00000000
	.align		4
        /*001c*/ 	.word	0xfffffffc


//--------------------- .text._Z4vaddPKfPfj       --------------------------
	.section	.text._Z4vaddPKfPfj,"ax",@progbits
	.align	128
        .global         _Z4vaddPKfPfj
        .type           _Z4vaddPKfPfj,@function
        .size           _Z4vaddPKfPfj,(.L_x_1 - _Z4vaddPKfPfj)
        .other          _Z4vaddPKfPfj,@"STO_CUDA_ENTRY STV_DEFAULT"
_Z4vaddPKfPfj:
.text._Z4vaddPKfPfj:
[----:B------:R-:W-:Y:S01]  /*0000*/  LDC R1, c[0x0][0x37c] ;  /* 0x0000df00ff017b82 */ /* 0x000fe20000000800 */
[----:B------:R-:W0:Y:S07]  /*0010*/  S2R R7, SR_TID.X ;  /* 0x0000000000077919 */ /* 0x000e2e0000002100 */
[----:B------:R-:W0:Y:S01]  /*0020*/  S2UR UR4, SR_CTAID.X ;  /* 0x00000000000479c3 */ /* 0x000e220000002500 */
[----:B------:R-:W1:Y:S07]  /*0030*/  LDCU UR5, c[0x0][0x390] ;  /* 0x00007200ff0577ac */ /* 0x000e6e0008000800 */
[----:B------:R-:W0:Y:S02]  /*0040*/  LDC R0, c[0x0][0x360] ;  /* 0x0000d800ff007b82 */ /* 0x000e240000000800 */
[----:B0-----:R-:W-:-:S05]  /*0050*/  IMAD R7, R0, UR4, R7 ;  /* 0x0000000400077c24 */ /* 0x001fca000f8e0207 */
[----:B-1----:R-:W-:-:S13]  /*0060*/  ISETP.GE.U32.AND P0, PT, R7, UR5, PT ;  /* 0x0000000507007c0c */ /* 0x002fda000bf06070 */
[----:B------:R-:W-:Y:S05]  /*0070*/  @P0 EXIT ;  /* 0x000000000000094d */ /* 0x000fea0003800000 */
[----:B------:R-:W0:Y:S01]  /*0080*/  LDC.64 R2, c[0x0][0x380] ;  /* 0x0000e000ff027b82 */ /* 0x000e220000000a00 */
[----:B------:R-:W1:Y:S07]  /*0090*/  LDCU.64 UR4, c[0x0][0x358] ;  /* 0x00006b00ff0477ac */ /* 0x000e6e0008000a00 */
[----:B------:R-:W2:Y:S01]  /*00a0*/  LDC.64 R4, c[0x0][0x388] ;  /* 0x0000e200ff047b82 */ /* 0x000ea20000000a00 */
[----:B0-----:R-:W-:-:S06]  /*00b0*/  IMAD.WIDE R2, R7, 0x4, R2 ;  /* 0x0000000407027825 */ /* 0x001fcc00078e0202 */
[----:B-1----:R-:W3:Y:S01]  /*00c0*/  LDG.E R2, desc[UR4][R2.64] ;  /* 0x0000000402027981 */ /* 0x002ee2000c1e1900 */
[----:B--2---:R-:W-:-:S05]  /*00d0*/  IMAD.WIDE R4, R7, 0x4, R4 ;  /* 0x0000000407047825 */ /* 0x004fca00078e0204 */
[----:B------:R-:W3:Y:S02]  /*00e0*/  LDG.E R7, desc[UR4][R4.64] ;  /* 0x0000000404077981 */ /* 0x000ee4000c1e1900 */
[----:B---3--:R-:W-:-:S05]  /*00f0*/  FADD R7, R2, R7 ;  /* 0x0000000702077221 */ /* 0x008fca0000000000 */
[----:B------:R-:W-:Y:S01]  /*0100*/  STG.E desc[UR4][R4.64], R7 ;  /* 0x0000000704007986 */ /* 0x000fe2000c101904 */
[----:B------:R-:W-:Y:S05]  /*0110*/  EXIT ;  /* 0x000000000000794d */ /* 0x000fea0003800000 */
.L_x_0:
[----:B------:R-:W-:-:S00]  /*0120*/  BRA `(.L_x_0) ;  /* 0xfffffffc00fc7947 */ /* 0x000fc0000383ffff */
[----:B------:R-:W-:-:S00]  /*0130*/  NOP ;  /* 0x0000000000007918 */ /* 0x000fc00000000000 */
        /* <DEDUP_REMOVED lines=12> */
.L_x_1:


//--------------------- .nv.shared.reserved.0     --------------------------
	.section	.nv.shared.reserved.0,"aw",@nobits
	.weak		__nv_reservedSMEM_offset_0_alias
	.size		__nv_reservedSMEM_offset_0_alias, 0, 64
	.other		__nv_reservedSMEM_offset_0_alias,@"STO_CUDA_RESERVED_SHARED STV_DEFAULT"
__nv_reservedSMEM_offset_0_alias:
	.zero		0
	.zero		64


//--------------------- .nv.constant0._Z4vaddPKfPfj --------------------------
	.section	.nv.constant0._Z4vaddPKfPfj,"a",@progbits
	.sectionflags	@""
	.align	4
.nv.constant0._Z4vaddPKfPfj:
	.zero		916


//--------------------- SYMBOLS --------------------------

	.type		.nv.reservedSmem.offset0,@object
	.size		.nv.reservedSmem.offset0,0x4
